	.headerflags	@"EF_CUDA_TEXMODE_UNIFIED EF_CUDA_64BIT_ADDRESS EF_CUDA_ACCELERATORS EF_CUDA_SM90 EF_CUDA_VIRTUAL_SM(EF_CUDA_SM90)"
	.elftype	@"ET_EXEC"


//--------------------- .nv.info                  --------------------------
	.section	.nv.info,"",@"SHT_CUDA_INFO"
	.align	4


	//----- nvinfo : EIATTR_REGCOUNT
	.align		4
        /*0000*/ 	.byte	0x04, 0x2f
        /*0002*/ 	.short	(.L_1 - .L_0)
	.align		4
.L_0:
        /*0004*/ 	.word	index@(triton_poi_fused_add_native_batch_norm_backward_23)
        /*0008*/ 	.word	0x0000001a


	//----- nvinfo : EIATTR_MIN_STACK_SIZE
	.align		4
.L_1:
        /*000c*/ 	.byte	0x04, 0x12
        /*000e*/ 	.short	(.L_3 - .L_2)
	.align		4
.L_2:
        /*0010*/ 	.word	index@(triton_poi_fused_add_native_batch_norm_backward_23)
        /*0014*/ 	.word	0x00000000


	//----- nvinfo : EIATTR_FRAME_SIZE
	.align		4
.L_3:
        /*0018*/ 	.byte	0x04, 0x11
        /*001a*/ 	.short	(.L_5 - .L_4)
	.align		4
.L_4:
        /*001c*/ 	.word	index@(triton_poi_fused_add_native_batch_norm_backward_23)
        /*0020*/ 	.word	0x00000000


	//----- nvinfo : EIATTR_MIN_STACK_SIZE
	.align		4
.L_5:
        /*0024*/ 	.byte	0x04, 0x12
        /*0026*/ 	.short	(.L_7 - .L_6)
	.align		4
.L_6:
        /*0028*/ 	.word	index@(triton_poi_fused_add_native_batch_norm_backward_23)
        /*002c*/ 	.word	0x00000000
.L_7:


//--------------------- .nv.info.triton_poi_fused_add_native_batch_norm_backward_23 --------------------------
	.section	.nv.info.triton_poi_fused_add_native_batch_norm_backward_23,"",@"SHT_CUDA_INFO"
	.sectionflags	@""
	.align	4


	//----- nvinfo : EIATTR_CUDA_API_VERSION
	.align		4
        /*0000*/ 	.byte	0x04, 0x37
        /*0002*/ 	.short	(.L_9 - .L_8)
.L_8:
        /*0004*/ 	.word	0x0000007c


	//----- nvinfo : EIATTR_KPARAM_INFO
	.align		4
.L_9:
        /*0008*/ 	.byte	0x04, 0x17
        /*000a*/ 	.short	(.L_11 - .L_10)
.L_10:
        /*000c*/ 	.word	0x00000000
        /*0010*/ 	.short	0x0007
        /*0012*/ 	.short	0x0038
        /*0014*/ 	.byte	0x00, 0xf0, 0x11, 0x00


	//----- nvinfo : EIATTR_KPARAM_INFO
	.align		4
.L_11:
        /*0018*/ 	.byte	0x04, 0x17
        /*001a*/ 	.short	(.L_13 - .L_12)
.L_12:
        /*001c*/ 	.word	0x00000000
        /*0020*/ 	.short	0x0006
        /*0022*/ 	.short	0x0030
        /*0024*/ 	.byte	0x00, 0xf4, 0x21, 0x00


	//----- nvinfo : EIATTR_KPARAM_INFO
	.align		4
.L_13:
        /*0028*/ 	.byte	0x04, 0x17
        /*002a*/ 	.short	(.L_15 - .L_14)
.L_14:
        /*002c*/ 	.word	0x00000000
        /*0030*/ 	.short	0x0005
        /*0032*/ 	.short	0x0028
        /*0034*/ 	.byte	0x00, 0xf4, 0x21, 0x00


	//----- nvinfo : EIATTR_KPARAM_INFO
	.align		4
.L_15:
        /*0038*/ 	.byte	0x04, 0x17
        /*003a*/ 	.short	(.L_17 - .L_16)
.L_16:
        /*003c*/ 	.word	0x00000000
        /*0040*/ 	.short	0x0004
        /*0042*/ 	.short	0x0020
        /*0044*/ 	.byte	0x00, 0xf4, 0x21, 0x00


	//----- nvinfo : EIATTR_KPARAM_INFO
	.align		4
.L_17:
        /*0048*/ 	.byte	0x04, 0x17
        /*004a*/ 	.short	(.L_19 - .L_18)
.L_18:
        /*004c*/ 	.word	0x00000000
        /*0050*/ 	.short	0x0003
        /*0052*/ 	.short	0x0018
        /*0054*/ 	.byte	0x00, 0xf4, 0x21, 0x00


	//----- nvinfo : EIATTR_KPARAM_INFO
	.align		4
.L_19:
        /*0058*/ 	.byte	0x04, 0x17
        /*005a*/ 	.short	(.L_21 - .L_20)
.L_20:
        /*005c*/ 	.word	0x00000000
        /*0060*/ 	.short	0x0002
        /*0062*/ 	.short	0x0010
        /*0064*/ 	.byte	0x00, 0xf4, 0x21, 0x00


	//----- nvinfo : EIATTR_KPARAM_INFO
	.align		4
.L_21:
        /*0068*/ 	.byte	0x04, 0x17
        /*006a*/ 	.short	(.L_23 - .L_22)
.L_22:
        /*006c*/ 	.word	0x00000000
        /*0070*/ 	.short	0x0001
        /*0072*/ 	.short	0x0008
        /*0074*/ 	.byte	0x00, 0xf4, 0x21, 0x00


	//----- nvinfo : EIATTR_KPARAM_INFO
	.align		4
.L_23:
        /*0078*/ 	.byte	0x04, 0x17
        /*007a*/ 	.short	(.L_25 - .L_24)
.L_24:
        /*007c*/ 	.word	0x00000000
        /*0080*/ 	.short	0x0000
        /*0082*/ 	.short	0x0000
        /*0084*/ 	.byte	0x00, 0xf4, 0x21, 0x00


	//----- nvinfo : EIATTR_SPARSE_MMA_MASK
	.align		4
.L_25:
        /*0088*/ 	.byte	0x03, 0x50
        /*008a*/ 	.short	0x0000


	//----- nvinfo : EIATTR_MAXREG_COUNT
	.align		4
        /*008c*/ 	.byte	0x03, 0x1b
        /*008e*/ 	.short	0x00ff


	//----- nvinfo : EIATTR_EXIT_INSTR_OFFSETS
	.align		4
        /*0090*/ 	.byte	0x04, 0x1c
        /*0092*/ 	.short	(.L_27 - .L_26)


	//   ....[0]....
.L_26:
        /*0094*/ 	.word	0x000002b0


	//----- nvinfo : EIATTR_REQNTID
	.align		4
.L_27:
        /*0098*/ 	.byte	0x04, 0x10
        /*009a*/ 	.short	(.L_29 - .L_28)
.L_28:
        /*009c*/ 	.word	0x00000100
        /*00a0*/ 	.word	0x00000001
        /*00a4*/ 	.word	0x00000001


	//----- nvinfo : EIATTR_CBANK_PARAM_SIZE
	.align		4
.L_29:
        /*00a8*/ 	.byte	0x03, 0x19
        /*00aa*/ 	.short	0x003c


	//----- nvinfo : EIATTR_PARAM_CBANK
	.align		4
        /*00ac*/ 	.byte	0x04, 0x0a
        /*00ae*/ 	.short	(.L_31 - .L_30)
	.align		4
.L_30:
        /*00b0*/ 	.word	index@(.nv.constant0.triton_poi_fused_add_native_batch_norm_backward_23)
        /*00b4*/ 	.short	0x0210
        /*00b6*/ 	.short	0x003c


	//----- nvinfo : EIATTR_SW_WAR
	.align		4
.L_31:
        /*00b8*/ 	.byte	0x04, 0x36
        /*00ba*/ 	.short	(.L_33 - .L_32)
.L_32:
        /*00bc*/ 	.word	0x00000008
.L_33:


//--------------------- .nv.callgraph             --------------------------
	.section	.nv.callgraph,"",@"SHT_CUDA_CALLGRAPH"
	.align	4
	.sectionentsize	8
	.align		4
        /*0000*/ 	.word	0x00000000
	.align		4
        /*0004*/ 	.word	0xffffffff
	.align		4
        /*0008*/ 	.word	0x00000000
	.align		4
        /*000c*/ 	.word	0xfffffffe
	.align		4
        /*0010*/ 	.word	0x00000000
	.align		4
        /*0014*/ 	.word	0xfffffffd
	.align		4
        /*0018*/ 	.word	0x00000000
	.align		4
        /*001c*/ 	.word	0xfffffffc


//--------------------- .text.triton_poi_fused_add_native_batch_norm_backward_23 --------------------------
	.section	.text.triton_poi_fused_add_native_batch_norm_backward_23,"ax",@progbits
	.align	128
        .global         triton_poi_fused_add_native_batch_norm_backward_23
        .type           triton_poi_fused_add_native_batch_norm_backward_23,@function
        .size           triton_poi_fused_add_native_batch_norm_backward_23,(.L_x_1 - triton_poi_fused_add_native_batch_norm_backward_23)
        .other          triton_poi_fused_add_native_batch_norm_backward_23,@"STO_CUDA_ENTRY STV_DEFAULT"
triton_poi_fused_add_native_batch_norm_backward_23:
.text.triton_poi_fused_add_native_batch_norm_backward_23:
[----:B------:R-:W-:Y:S01]  /*0000*/  LDC R1, c[0x0][0x28] ;  /* 0x00000a00ff017b82 */ /* 0x000fe20000000800 */
[----:B------:R-:W1:Y:S07]  /*0010*/  S2R R0, SR_TID.X ;  /* 0x0000000000007919 */ /* 0x000e6e0000002100 */
[----:B------:R-:W2:Y:S01]  /*0020*/  LDC.64 R6, c[0x0][0x218] ;  /* 0x00008600ff067b82 */ /* 0x000ea20000000a00 */
[----:B------:R-:W-:Y:S01]  /*0030*/  ULDC.64 UR4, c[0x0][0x208] ;  /* 0x0000820000047ab9 */ /* 0x000fe20000000a00 */
[----:B------:R-:W3:Y:S06]  /*0040*/  S2R R5, SR_CTAID.X ;  /* 0x0000000000057919 */ /* 0x000eec0000002500 */
[----:B------:R-:W4:Y:S08]  /*0050*/  LDC.64 R2, c[0x0][0x210] ;  /* 0x00008400ff027b82 */ /* 0x000f300000000a00 */
[----:B------:R-:W5:Y:S08]  /*0060*/  LDC.64 R18, c[0x0][0x220] ;  /* 0x00008800ff127b82 */ /* 0x000f700000000a00 */
[----:B------:R-:W5:Y:S01]  /*0070*/  LDC.64 R12, c[0x0][0x228] ;  /* 0x00008a00ff0c7b82 */ /* 0x000f620000000a00 */
[----:B-1----:R-:W-:-:S07]  /*0080*/  SHF.L.U32 R0, R0, 0x1, RZ ;  /* 0x0000000100007819 */ /* 0x002fce00000006ff */
[----:B------:R-:W1:Y:S01]  /*0090*/  LDC.64 R10, c[0x0][0x230] ;  /* 0x00008c00ff0a7b82 */ /* 0x000e620000000a00 */
[----:B------:R-:W-:-:S04]  /*00a0*/  LOP3.LUT R0, R0, 0x1fe, RZ, 0xc0, !PT ;  /* 0x000001fe00007812 */ /* 0x000fc800078ec0ff */
[----:B---3--:R-:W-:-:S03]  /*00b0*/  LEA R0, R5, R0, 0x9 ;  /* 0x0000000005007211 */ /* 0x008fc600078e48ff */
[----:B------:R-:W3:Y:S02]  /*00c0*/  LDC.64 R8, c[0x0][0x238] ;  /* 0x00008e00ff087b82 */ /* 0x000ee40000000a00 */
[----:B------:R-:W-:-:S04]  /*00d0*/  IMAD.HI R14, R0, 0x66666667, RZ ;  /* 0x66666667000e7827 */ /* 0x000fc800078e02ff */
[----:B--2---:R-:W-:Y:S01]  /*00e0*/  IMAD.WIDE R6, R0, 0x4, R6 ;  /* 0x0000000400067825 */ /* 0x004fe200078e0206 */
[----:B------:R-:W-:-:S03]  /*00f0*/  SHF.R.U32.HI R15, RZ, 0x1f, R14 ;  /* 0x0000001fff0f7819 */ /* 0x000fc6000001160e */
[C---:B----4-:R-:W-:Y:S02]  /*0100*/  IMAD.WIDE R2, R0.reuse, 0x4, R2 ;  /* 0x0000000400027825 */ /* 0x050fe400078e0202 */
[----:B------:R-:W2:Y:S02]  /*0110*/  LDG.E.64 R6, desc[UR4][R6.64] ;  /* 0x0000000406067981 */ /* 0x000ea4000c1e1b00 */
[----:B-----5:R-:W-:Y:S02]  /*0120*/  IMAD.WIDE R18, R0, 0x4, R18 ;  /* 0x0000000400127825 */ /* 0x020fe400078e0212 */
[----:B------:R-:W2:Y:S01]  /*0130*/  LDG.E.64 R4, desc[UR4][R2.64] ;  /* 0x0000000402047981 */ /* 0x000ea2000c1e1b00 */
[----:B------:R-:W-:Y:S01]  /*0140*/  LEA.HI.SX32 R17, R14, R15, 0x18 ;  /* 0x0000000f0e117211 */ /* 0x000fe200078fc2ff */
[C---:B0-----:R-:W-:Y:S02]  /*0150*/  IMAD.WIDE R20, R0.reuse, 0x4, R12 ;  /* 0x0000000400147825 */ /* 0x041fe400078e020c */
[----:B------:R-:W4:Y:S02]  /*0160*/  LDG.E.64 R12, desc[UR4][R18.64] ;  /* 0x00000004120c7981 */ /* 0x000f24000c1e1b00 */
[----:B-1----:R-:W-:-:S02]  /*0170*/  IMAD.WIDE R14, R0, 0x4, R10 ;  /* 0x00000004000e7825 */ /* 0x002fc400078e020a */
[----:B------:R-:W5:Y:S02]  /*0180*/  LDG.E.64 R10, desc[UR4][R20.64] ;  /* 0x00000004140a7981 */ /* 0x000f64000c1e1b00 */
[----:B------:R-:W-:Y:S02]  /*0190*/  IMAD R17, R17, -0x280, R0 ;  /* 0xfffffd8011117824 */ /* 0x000fe400078e0200 */
[----:B------:R-:W5:Y:S02]  /*01a0*/  LDG.E.64 R14, desc[UR4][R14.64] ;  /* 0x000000040e0e7981 */ /* 0x000f64000c1e1b00 */
[----:B---3--:R-:W-:Y:S02]  /*01b0*/  IMAD.WIDE R8, R17, 0x4, R8 ;  /* 0x0000000411087825 */ /* 0x008fe400078e0208 */
[----:B------:R-:W0:Y:S04]  /*01c0*/  LDC.64 R16, c[0x0][0x240] ;  /* 0x00009000ff107b82 */ /* 0x000e280000000a00 */
[----:B------:R-:W3:Y:S01]  /*01d0*/  LDG.E.EL.64 R8, desc[UR4][R8.64] ;  /* 0x0000000408087981 */ /* 0x000ee2000c2e1b00 */
[----:B0-----:R-:W-:-:S04]  /*01e0*/  IMAD.WIDE R16, R0, 0x4, R16 ;  /* 0x0000000400107825 */ /* 0x001fc800078e0210 */
[----:B--2---:R-:W-:Y:S01]  /*01f0*/  FADD R23, R4, R6 ;  /* 0x0000000604177221 */ /* 0x004fe20000000000 */
[----:B------:R-:W-:-:S03]  /*0200*/  FADD R4, R5, R7 ;  /* 0x0000000705047221 */ /* 0x000fc60000000000 */
[----:B----4-:R-:W-:Y:S01]  /*0210*/  FADD R23, R12, R23 ;  /* 0x000000170c177221 */ /* 0x010fe20000000000 */
[----:B------:R-:W-:-:S03]  /*0220*/  FADD R4, R13, R4 ;  /* 0x000000040d047221 */ /* 0x000fc60000000000 */
[----:B-----5:R-:W-:Y:S01]  /*0230*/  FADD R23, R10, R23 ;  /* 0x000000170a177221 */ /* 0x020fe20000000000 */
[----:B------:R-:W-:-:S03]  /*0240*/  FADD R4, R11, R4 ;  /* 0x000000040b047221 */ /* 0x000fc60000000000 */
[----:B------:R-:W-:Y:S01]  /*0250*/  FADD R6, R14, R23 ;  /* 0x000000170e067221 */ /* 0x000fe20000000000 */
[----:B------:R-:W-:-:S03]  /*0260*/  FADD R7, R15, R4 ;  /* 0x000000040f077221 */ /* 0x000fc60000000000 */
[----:B---3--:R-:W-:Y:S01]  /*0270*/  FADD R8, -R8, R6 ;  /* 0x0000000608087221 */ /* 0x008fe20000000100 */
[----:B------:R-:W-:Y:S01]  /*0280*/  FADD R9, -R9, R7 ;  /* 0x0000000709097221 */ /* 0x000fe20000000100 */
[----:B------:R-:W-:Y:S04]  /*0290*/  STG.E.64 desc[UR4][R2.64], R6 ;  /* 0x0000000602007986 */ /* 0x000fe8000c101b04 */
[----:B------:R-:W-:Y:S01]  /*02a0*/  STG.E.64 desc[UR4][R16.64], R8 ;  /* 0x0000000810007986 */ /* 0x000fe2000c101b04 */
[----:B------:R-:W-:Y:S05]  /*02b0*/  EXIT ;  /* 0x000000000000794d */ /* 0x000fea0003800000 */
.L_x_0:
[----:B------:R-:W-:-:S00]  /*02c0*/  BRA `(.L_x_0) ;  /* 0xfffffffc00fc7947 */ /* 0x000fc0000383ffff */
[----:B------:R-:W-:-:S00]  /*02d0*/  NOP ;  /* 0x0000000000007918 */ /* 0x000fc00000000000 */
        /* <DEDUP_REMOVED lines=10> */
.L_x_1:


//--------------------- .nv.constant0.triton_poi_fused_add_native_batch_norm_backward_23 --------------------------
	.section	.nv.constant0.triton_poi_fused_add_native_batch_norm_backward_23,"a",@progbits
	.sectionflags	@""
	.align	4
.nv.constant0.triton_poi_fused_add_native_batch_norm_backward_23:
	.zero		588
